//
// Generated by NVIDIA NVVM Compiler
//
// Compiler Build ID: CL-36424714
// Cuda compilation tools, release 13.0, V13.0.88
// Based on NVVM 20.0.0
//

.version 9.0
.target sm_100
.address_size 64

	// .globl	_Z18matMulDoubleBufferPfS_S_i
// _ZZ18matMulDoubleBufferPfS_S_iE2As has been demoted
// _ZZ18matMulDoubleBufferPfS_S_iE2Bs has been demoted

.visible .entry _Z18matMulDoubleBufferPfS_S_i(
	.param .u64 .ptr .align 1 _Z18matMulDoubleBufferPfS_S_i_param_0,
	.param .u64 .ptr .align 1 _Z18matMulDoubleBufferPfS_S_i_param_1,
	.param .u64 .ptr .align 1 _Z18matMulDoubleBufferPfS_S_i_param_2,
	.param .u32 _Z18matMulDoubleBufferPfS_S_i_param_3
)
{
	.reg .pred 	%p<9>;
	.reg .b32 	%r<83>;
	.reg .b32 	%f<59>;
	.reg .b64 	%rd<17>;
	// demoted variable
	.shared .align 4 .b8 _ZZ18matMulDoubleBufferPfS_S_iE2As[2048];
	// demoted variable
	.shared .align 4 .b8 _ZZ18matMulDoubleBufferPfS_S_iE2Bs[2048];
	ld.param.u64 	%rd4, [_Z18matMulDoubleBufferPfS_S_i_param_0];
	ld.param.u64 	%rd5, [_Z18matMulDoubleBufferPfS_S_i_param_1];
	ld.param.u64 	%rd3, [_Z18matMulDoubleBufferPfS_S_i_param_2];
	ld.param.u32 	%r28, [_Z18matMulDoubleBufferPfS_S_i_param_3];
	cvta.to.global.u64 	%rd1, %rd5;
	cvta.to.global.u64 	%rd2, %rd4;
	mov.u32 	%r29, %ctaid.y;
	shl.b32 	%r30, %r29, 4;
	mov.u32 	%r79, %tid.y;
	add.s32 	%r2, %r30, %r79;
	mov.u32 	%r31, %ctaid.x;
	shl.b32 	%r3, %r31, 4;
	mov.u32 	%r77, %tid.x;
	add.s32 	%r5, %r3, %r77;
	add.s32 	%r32, %r28, 15;
	shr.s32 	%r33, %r32, 31;
	shr.u32 	%r34, %r33, 28;
	add.s32 	%r35, %r32, %r34;
	shr.s32 	%r6, %r35, 4;
	shl.b32 	%r36, %r79, 6;
	mov.u32 	%r37, _ZZ18matMulDoubleBufferPfS_S_iE2As;
	add.s32 	%r7, %r37, %r36;
	shl.b32 	%r38, %r77, 2;
	add.s32 	%r8, %r7, %r38;
	max.s32 	%r39, %r2, %r77;
	setp.ge.s32 	%p1, %r39, %r28;
	@%p1 bra 	$L__BB0_2;
	mad.lo.s32 	%r41, %r28, %r2, %r77;
	mul.wide.u32 	%rd6, %r41, 4;
	add.s64 	%rd7, %rd2, %rd6;
	ld.global.f32 	%f4, [%rd7];
	st.shared.f32 	[%r8], %f4;
	bra.uni 	$L__BB0_3;
$L__BB0_2:
	mov.b32 	%r40, 0;
	st.shared.u32 	[%r8], %r40;
$L__BB0_3:
	mov.u32 	%r43, _ZZ18matMulDoubleBufferPfS_S_iE2Bs;
	add.s32 	%r44, %r43, %r36;
	add.s32 	%r9, %r44, %r38;
	max.s32 	%r46, %r79, %r5;
	setp.ge.s32 	%p2, %r46, %r28;
	@%p2 bra 	$L__BB0_5;
	mad.lo.s32 	%r48, %r28, %r79, %r5;
	mul.wide.s32 	%rd8, %r48, 4;
	add.s64 	%rd9, %rd1, %rd8;
	ld.global.f32 	%f5, [%rd9];
	st.shared.f32 	[%r9], %f5;
	bra.uni 	$L__BB0_6;
$L__BB0_5:
	mov.b32 	%r47, 0;
	st.shared.u32 	[%r9], %r47;
$L__BB0_6:
	setp.lt.s32 	%p3, %r28, 1;
	mov.f32 	%f58, 0f00000000;
	@%p3 bra 	$L__BB0_16;
	add.s32 	%r10, %r43, %r38;
	max.s32 	%r52, %r6, 1;
	neg.s32 	%r81, %r52;
	add.s32 	%r53, %r79, 16;
	mad.lo.s32 	%r54, %r28, %r53, %r77;
	add.s32 	%r80, %r54, %r3;
	shl.b32 	%r13, %r28, 4;
	mad.lo.s32 	%r55, %r28, %r2, %r77;
	add.s32 	%r78, %r55, 16;
	mov.f32 	%f58, 0f00000000;
	mov.b32 	%r82, 0;
$L__BB0_8:
	mov.u32 	%r20, %r82;
	add.s32 	%r82, %r20, 1;
	not.b32 	%r56, %r20;
	and.b32  	%r22, %r56, 1;
	bar.sync 	0;
	shl.b32 	%r57, %r20, 10;
	and.b32  	%r58, %r57, 1024;
	add.s32 	%r59, %r7, %r58;
	add.s32 	%r60, %r10, %r58;
	ld.shared.f32 	%f8, [%r59];
	ld.shared.f32 	%f9, [%r60];
	fma.rn.f32 	%f10, %f8, %f9, %f58;
	ld.shared.f32 	%f11, [%r59+4];
	ld.shared.f32 	%f12, [%r60+64];
	fma.rn.f32 	%f13, %f11, %f12, %f10;
	ld.shared.f32 	%f14, [%r59+8];
	ld.shared.f32 	%f15, [%r60+128];
	fma.rn.f32 	%f16, %f14, %f15, %f13;
	ld.shared.f32 	%f17, [%r59+12];
	ld.shared.f32 	%f18, [%r60+192];
	fma.rn.f32 	%f19, %f17, %f18, %f16;
	ld.shared.f32 	%f20, [%r59+16];
	ld.shared.f32 	%f21, [%r60+256];
	fma.rn.f32 	%f22, %f20, %f21, %f19;
	ld.shared.f32 	%f23, [%r59+20];
	ld.shared.f32 	%f24, [%r60+320];
	fma.rn.f32 	%f25, %f23, %f24, %f22;
	ld.shared.f32 	%f26, [%r59+24];
	ld.shared.f32 	%f27, [%r60+384];
	fma.rn.f32 	%f28, %f26, %f27, %f25;
	ld.shared.f32 	%f29, [%r59+28];
	ld.shared.f32 	%f30, [%r60+448];
	fma.rn.f32 	%f31, %f29, %f30, %f28;
	ld.shared.f32 	%f32, [%r59+32];
	ld.shared.f32 	%f33, [%r60+512];
	fma.rn.f32 	%f34, %f32, %f33, %f31;
	ld.shared.f32 	%f35, [%r59+36];
	ld.shared.f32 	%f36, [%r60+576];
	fma.rn.f32 	%f37, %f35, %f36, %f34;
	ld.shared.f32 	%f38, [%r59+40];
	ld.shared.f32 	%f39, [%r60+640];
	fma.rn.f32 	%f40, %f38, %f39, %f37;
	ld.shared.f32 	%f41, [%r59+44];
	ld.shared.f32 	%f42, [%r60+704];
	fma.rn.f32 	%f43, %f41, %f42, %f40;
	ld.shared.f32 	%f44, [%r59+48];
	ld.shared.f32 	%f45, [%r60+768];
	fma.rn.f32 	%f46, %f44, %f45, %f43;
	ld.shared.f32 	%f47, [%r59+52];
	ld.shared.f32 	%f48, [%r60+832];
	fma.rn.f32 	%f49, %f47, %f48, %f46;
	ld.shared.f32 	%f50, [%r59+56];
	ld.shared.f32 	%f51, [%r60+896];
	fma.rn.f32 	%f52, %f50, %f51, %f49;
	ld.shared.f32 	%f53, [%r59+60];
	ld.shared.f32 	%f54, [%r60+960];
	fma.rn.f32 	%f58, %f53, %f54, %f52;
	bar.sync 	0;
	setp.ge.s32 	%p4, %r82, %r6;
	@%p4 bra 	$L__BB0_15;
	add.s32 	%r61, %r77, 16;
	max.s32 	%r62, %r2, %r61;
	setp.ge.s32 	%p5, %r62, %r28;
	@%p5 bra 	$L__BB0_11;
	mul.wide.s32 	%rd10, %r78, 4;
	add.s64 	%rd11, %rd2, %rd10;
	ld.global.f32 	%f55, [%rd11];
	shl.b32 	%r66, %r22, 10;
	add.s32 	%r67, %r8, %r66;
	st.shared.f32 	[%r67], %f55;
	bra.uni 	$L__BB0_12;
$L__BB0_11:
	shl.b32 	%r63, %r22, 10;
	add.s32 	%r64, %r8, %r63;
	mov.b32 	%r65, 0;
	st.shared.u32 	[%r64], %r65;
$L__BB0_12:
	add.s32 	%r68, %r79, 16;
	max.s32 	%r69, %r5, %r68;
	setp.ge.s32 	%p6, %r69, %r28;
	@%p6 bra 	$L__BB0_14;
	mul.wide.s32 	%rd12, %r80, 4;
	add.s64 	%rd13, %rd1, %rd12;
	ld.global.f32 	%f56, [%rd13];
	shl.b32 	%r73, %r22, 10;
	add.s32 	%r74, %r9, %r73;
	st.shared.f32 	[%r74], %f56;
	bra.uni 	$L__BB0_15;
$L__BB0_14:
	shl.b32 	%r70, %r22, 10;
	add.s32 	%r71, %r9, %r70;
	mov.b32 	%r72, 0;
	st.shared.u32 	[%r71], %r72;
$L__BB0_15:
	add.s32 	%r81, %r81, 1;
	setp.ne.s32 	%p7, %r81, 0;
	add.s32 	%r80, %r80, %r13;
	add.s32 	%r79, %r79, 16;
	add.s32 	%r78, %r78, 16;
	add.s32 	%r77, %r77, 16;
	@%p7 bra 	$L__BB0_8;
$L__BB0_16:
	max.s32 	%r75, %r2, %r5;
	setp.ge.s32 	%p8, %r75, %r28;
	@%p8 bra 	$L__BB0_18;
	mad.lo.s32 	%r76, %r28, %r2, %r5;
	cvta.to.global.u64 	%rd14, %rd3;
	mul.wide.s32 	%rd15, %r76, 4;
	add.s64 	%rd16, %rd14, %rd15;
	st.global.f32 	[%rd16], %f58;
$L__BB0_18:
	ret;

}


// ===== COMPILED SASS (sm_100) =====

	.target	sm_100

	.elftype	@"ET_EXEC"


//--------------------- .note.nv.tkinfo           --------------------------
	.section	.note.nv.tkinfo,"",@"SHT_NOTE"
	.sectionflags	@"SHF_NOTE_NV_TKINFO"
	.tkinfo
        /*0018*/ 	.word	0x00000002
        /*0030*/ 	.string	""
        /*0030*/ 	.string	"ptxas"
        /*0030*/ 	.string	"Cuda compilation tools, release 13.0, V13.0.88"
        /*0030*/ 	.string	"Build cuda_13.0.r13.0/compiler.36424714_0"
        /*0030*/ 	.string	"-arch sm_100 -m 64 "



//--------------------- .note.nv.cuinfo           --------------------------
	.section	.note.nv.cuinfo,"",@"SHT_NOTE"
	.sectionflags	@"SHF_NOTE_NV_CUINFO"
        /*0018*/ 	.short	0x0002
        /*001a*/ 	.short	0x0064
        /*001c*/ 	.short	0x0082
	.zero		2


//--------------------- .nv.info                  --------------------------
	.section	.nv.info,"",@"SHT_CUDA_INFO"
	.align	4


	//----- nvinfo : EIATTR_REGCOUNT
	.align		4
        /*0000*/ 	.byte	0x04, 0x2f
        /*0002*/ 	.short	(.L_1 - .L_0)
	.align		4
.L_0:
        /*0004*/ 	.word	index@(_Z18matMulDoubleBufferPfS_S_i)
        /*0008*/ 	.word	0x0000001e


	//----- nvinfo : EIATTR_FRAME_SIZE
	.align		4
.L_1:
        /*000c*/ 	.byte	0x04, 0x11
        /*000e*/ 	.short	(.L_3 - .L_2)
	.align		4
.L_2:
        /*0010*/ 	.word	index@(_Z18matMulDoubleBufferPfS_S_i)
        /*0014*/ 	.word	0x00000000


	//----- nvinfo : EIATTR_MIN_STACK_SIZE
	.align		4
.L_3:
        /*0018*/ 	.byte	0x04, 0x12
        /*001a*/ 	.short	(.L_5 - .L_4)
	.align		4
.L_4:
        /*001c*/ 	.word	index@(_Z18matMulDoubleBufferPfS_S_i)
        /*0020*/ 	.word	0x00000000
.L_5:


//--------------------- .nv.compat                --------------------------
	.section	.nv.compat,"",@"SHT_CUDA_COMPAT_INFO"
	.align	4
        /*0000*/ 	.byte	0x02, 0x09, 0x00, 0x00, 0x02, 0x02, 0x01, 0x00, 0x02, 0x05, 0x05, 0x00, 0x03, 0x07, 0x01, 0x01
        /*0010*/ 	.byte	0x02, 0x03, 0x00, 0x00, 0x02, 0x06, 0x01, 0x00, 0x04, 0x0b, 0x08, 0x00, 0x09, 0x00, 0x00, 0x00
        /*0020*/ 	.byte	0x00, 0x00, 0x00, 0x00


//--------------------- .nv.info._Z18matMulDoubleBufferPfS_S_i --------------------------
	.section	.nv.info._Z18matMulDoubleBufferPfS_S_i,"",@"SHT_CUDA_INFO"
	.sectionflags	@""
	.align	4


	//----- nvinfo : EIATTR_CUDA_API_VERSION
	.align		4
        /*0000*/ 	.byte	0x04, 0x37
        /*0002*/ 	.short	(.L_7 - .L_6)
.L_6:
        /*0004*/ 	.word	0x00000082


	//----- nvinfo : EIATTR_KPARAM_INFO
	.align		4
.L_7:
        /*0008*/ 	.byte	0x04, 0x17
        /*000a*/ 	.short	(.L_9 - .L_8)
.L_8:
        /*000c*/ 	.word	0x00000000
        /*0010*/ 	.short	0x0003
        /*0012*/ 	.short	0x0018
        /*0014*/ 	.byte	0x00, 0xf0, 0x11, 0x00


	//----- nvinfo : EIATTR_KPARAM_INFO
	.align		4
.L_9:
        /*0018*/ 	.byte	0x04, 0x17
        /*001a*/ 	.short	(.L_11 - .L_10)
.L_10:
        /*001c*/ 	.word	0x00000000
        /*0020*/ 	.short	0x0002
        /*0022*/ 	.short	0x0010
        /*0024*/ 	.byte	0x00, 0xf5, 0x21, 0x00


	//----- nvinfo : EIATTR_KPARAM_INFO
	.align		4
.L_11:
        /*0028*/ 	.byte	0x04, 0x17
        /*002a*/ 	.short	(.L_13 - .L_12)
.L_12:
        /*002c*/ 	.word	0x00000000
        /*0030*/ 	.short	0x0001
        /*0032*/ 	.short	0x0008
        /*0034*/ 	.byte	0x00, 0xf5, 0x21, 0x00


	//----- nvinfo : EIATTR_KPARAM_INFO
	.align		4
.L_13:
        /*0038*/ 	.byte	0x04, 0x17
        /*003a*/ 	.short	(.L_15 - .L_14)
.L_14:
        /*003c*/ 	.word	0x00000000
        /*0040*/ 	.short	0x0000
        /*0042*/ 	.short	0x0000
        /*0044*/ 	.byte	0x00, 0xf5, 0x21, 0x00


	//----- nvinfo : EIATTR_SPARSE_MMA_MASK
	.align		4
.L_15:
        /*0048*/ 	.byte	0x03, 0x50
        /*004a*/ 	.short	0x0000


	//----- nvinfo : EIATTR_MAXREG_COUNT
	.align		4
        /*004c*/ 	.byte	0x03, 0x1b
        /*004e*/ 	.short	0x00ff


	//----- nvinfo : EIATTR_NUM_BARRIERS
	.align		4
        /*0050*/ 	.byte	0x02, 0x4c
        /*0052*/ 	.byte	0x01
	.zero		1


	//----- nvinfo : EIATTR_MERCURY_ISA_VERSION
	.align		4
        /*0054*/ 	.byte	0x03, 0x5f
        /*0056*/ 	.short	0x0101


	//----- nvinfo : EIATTR_VRC_CTA_INIT_COUNT
	.align		4
        /*0058*/ 	.byte	0x02, 0x4a
	.zero		1
	.zero		1


	//----- nvinfo : EIATTR_EXIT_INSTR_OFFSETS
	.align		4
        /*005c*/ 	.byte	0x04, 0x1c
        /*005e*/ 	.short	(.L_17 - .L_16)


	//   ....[0]....
.L_16:
        /*0060*/ 	.word	0x000007e0


	//   ....[1]....
        /*0064*/ 	.word	0x00000830


	//----- nvinfo : EIATTR_CBANK_PARAM_SIZE
	.align		4
.L_17:
        /*0068*/ 	.byte	0x03, 0x19
        /*006a*/ 	.short	0x001c


	//----- nvinfo : EIATTR_PARAM_CBANK
	.align		4
        /*006c*/ 	.byte	0x04, 0x0a
        /*006e*/ 	.short	(.L_19 - .L_18)
	.align		4
.L_18:
        /*0070*/ 	.word	index@(.nv.constant0._Z18matMulDoubleBufferPfS_S_i)
        /*0074*/ 	.short	0x0380
        /*0076*/ 	.short	0x001c


	//----- nvinfo : EIATTR_SW_WAR
	.align		4
.L_19:
        /*0078*/ 	.byte	0x04, 0x36
        /*007a*/ 	.short	(.L_21 - .L_20)
.L_20:
        /*007c*/ 	.word	0x00000008
.L_21:


//--------------------- .nv.callgraph             --------------------------
	.section	.nv.callgraph,"",@"SHT_CUDA_CALLGRAPH"
	.align	4
	.sectionentsize	8
	.align		4
        /*0000*/ 	.word	0x00000000
	.align		4
        /*0004*/ 	.word	0xffffffff
	.align		4
        /*0008*/ 	.word	0x00000000
	.align		4
        /*000c*/ 	.word	0xfffffffe
	.align		4
        /*0010*/ 	.word	0x00000000
	.align		4
        /*0014*/ 	.word	0xfffffffd
	.align		4
        /*0018*/ 	.word	0x00000000
	.align		4
        /*001c*/ 	.word	0xfffffffc


//--------------------- .text._Z18matMulDoubleBufferPfS_S_i --------------------------
	.section	.text._Z18matMulDoubleBufferPfS_S_i,"ax",@progbits
	.align	128
        .global         _Z18matMulDoubleBufferPfS_S_i
        .type           _Z18matMulDoubleBufferPfS_S_i,@function
        .size           _Z18matMulDoubleBufferPfS_S_i,(.L_x_4 - _Z18matMulDoubleBufferPfS_S_i)
        .other          _Z18matMulDoubleBufferPfS_S_i,@"STO_CUDA_ENTRY STV_DEFAULT"
_Z18matMulDoubleBufferPfS_S_i:
.text._Z18matMulDoubleBufferPfS_S_i:
[----:B------:R-:W-:Y:S01]  /*0000*/  LDC R1, c[0x0][0x37c] ;  /* 0x0000df00ff017b82 */ /* 0x000fe20000000800 */
[----:B------:R-:W0:Y:S01]  /*0010*/  S2R R0, SR_CTAID.Y ;  /* 0x0000000000007919 */ /* 0x000e220000002600 */
[----:B------:R-:W1:Y:S01]  /*0020*/  LDCU UR4, c[0x0][0x398] ;  /* 0x00007300ff0477ac */ /* 0x000e620008000800 */
[----:B------:R-:W0:Y:S01]  /*0030*/  S2R R2, SR_TID.Y ;  /* 0x0000000000027919 */ /* 0x000e220000002200 */
[----:B------:R-:W2:Y:S01]  /*0040*/  LDCU.64 UR8, c[0x0][0x358] ;  /* 0x00006b00ff0877ac */ /* 0x000ea20008000a00 */
[----:B------:R-:W3:Y:S01]  /*0050*/  S2R R5, SR_TID.X ;  /* 0x0000000000057919 */ /* 0x000ee20000002100 */
[----:B------:R-:W4:Y:S01]  /*0060*/  S2R R18, SR_CTAID.X ;  /* 0x0000000000127919 */ /* 0x000f220000002500 */
[----:B-1----:R-:W-:Y:S01]  /*0070*/  IMAD.U32 R12, RZ, RZ, UR4 ;  /* 0x00000004ff0c7e24 */ /* 0x002fe2000f8e00ff */
[----:B0-----:R-:W-:-:S04]  /*0080*/  LEA R0, R0, R2, 0x4 ;  /* 0x0000000200007211 */ /* 0x001fc800078e20ff */
[-C--:B---3--:R-:W-:Y:S02]  /*0090*/  VIMNMX R7, PT, PT, R0, R5.reuse, !PT ;  /* 0x0000000500077248 */ /* 0x088fe40007fe0100 */
[----:B----4-:R-:W-:Y:S02]  /*00a0*/  LEA R3, R18, R5, 0x4 ;  /* 0x0000000512037211 */ /* 0x010fe400078e20ff */
[----:B------:R-:W-:Y:S02]  /*00b0*/  ISETP.GE.AND P0, PT, R7, R12, PT ;  /* 0x0000000c0700720c */ /* 0x000fe40003f06270 */
[----:B------:R-:W-:-:S04]  /*00c0*/  VIMNMX R9, PT, PT, R3, R2, !PT ;  /* 0x0000000203097248 */ /* 0x000fc80007fe0100 */
[----:B------:R-:W-:-:S07]  /*00d0*/  ISETP.GE.AND P1, PT, R9, R12, PT ;  /* 0x0000000c0900720c */ /* 0x000fce0003f26270 */
[----:B------:R-:W0:Y:S01]  /*00e0*/  @!P0 LDC.64 R8, c[0x0][0x380] ;  /* 0x0000e000ff088b82 */ /* 0x000e220000000a00 */
[----:B------:R-:W-:-:S05]  /*00f0*/  @!P0 IMAD R7, R0, R12, R5 ;  /* 0x0000000c00078224 */ /* 0x000fca00078e0205 */
[----:B------:R-:W-:Y:S02]  /*0100*/  @!P1 IMAD R13, R2, R12, R3 ;  /* 0x0000000c020d9224 */ /* 0x000fe400078e0203 */
[----:B------:R-:W1:Y:S01]  /*0110*/  @!P1 LDC.64 R10, c[0x0][0x388] ;  /* 0x0000e200ff0a9b82 */ /* 0x000e620000000a00 */
[----:B0-----:R-:W-:-:S06]  /*0120*/  @!P0 IMAD.WIDE.U32 R8, R7, 0x4, R8 ;  /* 0x0000000407088825 */ /* 0x001fcc00078e0008 */
[----:B--2---:R0:W2:Y:S01]  /*0130*/  @!P0 LDG.E R9, desc[UR8][R8.64] ;  /* 0x0000000808098981 */ /* 0x0040a2000c1e1900 */
[----:B-1----:R-:W-:-:S06]  /*0140*/  @!P1 IMAD.WIDE R10, R13, 0x4, R10 ;  /* 0x000000040d0a9825 */ /* 0x002fcc00078e020a */
[----:B------:R1:W3:Y:S01]  /*0150*/  @!P1 LDG.E R10, desc[UR8][R10.64] ;  /* 0x000000080a0a9981 */ /* 0x0002e2000c1e1900 */
[----:B------:R-:W4:Y:S01]  /*0160*/  S2UR UR6, SR_CgaCtaId ;  /* 0x00000000000679c3 */ /* 0x000f220000008800 */
[----:B------:R-:W-:Y:S02]  /*0170*/  UMOV UR4, 0x400 ;  /* 0x0000040000047882 */ /* 0x000fe40000000000 */
[----:B------:R-:W-:Y:S02]  /*0180*/  UIADD3 UR5, UPT, UPT, UR4, 0x800, URZ ;  /* 0x0000080004057890 */ /* 0x000fe4000fffe0ff */
[----:B----4-:R-:W-:Y:S02]  /*0190*/  ULEA UR4, UR6, UR4, 0x18 ;  /* 0x0000000406047291 */ /* 0x010fe4000f8ec0ff */
[----:B------:R-:W-:-:S04]  /*01a0*/  ULEA UR5, UR6, UR5, 0x18 ;  /* 0x0000000506057291 */ /* 0x000fc8000f8ec0ff */
[C---:B------:R-:W-:Y:S02]  /*01b0*/  LEA R4, R2.reuse, UR4, 0x6 ;  /* 0x0000000402047c11 */ /* 0x040fe4000f8e30ff */
[----:B------:R-:W-:Y:S02]  /*01c0*/  LEA R14, R2, UR5, 0x6 ;  /* 0x00000005020e7c11 */ /* 0x000fe4000f8e30ff */
[----:B------:R-:W-:-:S03]  /*01d0*/  LEA R6, R5, R4, 0x2 ;  /* 0x0000000405067211 */ /* 0x000fc600078e10ff */
[----:B------:R-:W-:Y:S01]  /*01e0*/  IMAD R7, R5, 0x4, R14 ;  /* 0x0000000405077824 */ /* 0x000fe200078e020e */
[----:B0-----:R-:W-:-:S04]  /*01f0*/  IADD3 R8, PT, PT, R12, 0xf, RZ ;  /* 0x0000000f0c087810 */ /* 0x001fc80007ffe0ff */
[----:B-1----:R-:W-:Y:S01]  /*0200*/  SHF.R.S32.HI R11, RZ, 0x1f, R8 ;  /* 0x0000001fff0b7819 */ /* 0x002fe20000011408 */
[----:B------:R-:W-:-:S03]  /*0210*/  IMAD.MOV.U32 R23, RZ, RZ, RZ ;  /* 0x000000ffff177224 */ /* 0x000fc600078e00ff */
[----:B------:R-:W-:Y:S01]  /*0220*/  LEA.HI R11, R11, R8, RZ, 0x4 ;  /* 0x000000080b0b7211 */ /* 0x000fe200078f20ff */
[----:B--2---:R0:W-:Y:S04]  /*0230*/  @!P0 STS [R6], R9 ;  /* 0x0000000906008388 */ /* 0x0041e80000000800 */
[----:B------:R0:W-:Y:S04]  /*0240*/  @P0 STS [R6], RZ ;  /* 0x000000ff06000388 */ /* 0x0001e80000000800 */
[----:B---3--:R0:W-:Y:S04]  /*0250*/  @!P1 STS [R7], R10 ;  /* 0x0000000a07009388 */ /* 0x0081e80000000800 */
[----:B------:R0:W-:Y:S01]  /*0260*/  @P1 STS [R7], RZ ;  /* 0x000000ff07001388 */ /* 0x0001e20000000800 */
[----:B------:R-:W-:-:S13]  /*0270*/  ISETP.GE.AND P0, PT, R12, 0x1, PT ;  /* 0x000000010c00780c */ /* 0x000fda0003f06270 */
[----:B0-----:R-:W-:Y:S05]  /*0280*/  @!P0 BRA `(.L_x_0) ;  /* 0x00000004004c8947 */ /* 0x001fea0003800000 */
[----:B------:R-:W0:Y:S01]  /*0290*/  LDC R16, c[0x0][0x398] ;  /* 0x0000e600ff107b82 */ /* 0x000e220000000800 */
[----:B------:R-:W-:Y:S01]  /*02a0*/  IADD3 R8, PT, PT, R2, 0x10, RZ ;  /* 0x0000001002087810 */ /* 0x000fe20007ffe0ff */
[-C--:B------:R-:W-:Y:S01]  /*02b0*/  IMAD R20, R0, R12.reuse, R5 ;  /* 0x0000000c00147224 */ /* 0x080fe200078e0205 */
[----:B------:R-:W-:Y:S01]  /*02c0*/  SHF.R.S32.HI R17, RZ, 0x4, R11 ;  /* 0x00000004ff117819 */ /* 0x000fe2000001140b */
[----:B------:R-:W-:Y:S01]  /*02d0*/  IMAD.MOV.U32 R23, RZ, RZ, RZ ;  /* 0x000000ffff177224 */ /* 0x000fe200078e00ff */
[----:B------:R-:W-:Y:S01]  /*02e0*/  LEA R19, R5, UR5, 0x2 ;  /* 0x0000000505137c11 */ /* 0x000fe2000f8e10ff */
[----:B------:R-:W-:Y:S01]  /*02f0*/  IMAD R9, R8, R12, R5 ;  /* 0x0000000c08097224 */ /* 0x000fe200078e0205 */
[----:B------:R-:W-:Y:S01]  /*0300*/  VIMNMX R21, PT, PT, R17, 0x1, !PT ;  /* 0x0000000111157848 */ /* 0x000fe20007fe0100 */
[----:B------:R-:W1:Y:S01]  /*0310*/  LDCU UR7, c[0x0][0x398] ;  /* 0x00007300ff0777ac */ /* 0x000e620008000800 */
[----:B------:R-:W-:Y:S02]  /*0320*/  IADD3 R20, PT, PT, R20, 0x10, RZ ;  /* 0x0000001014147810 */ /* 0x000fe40007ffe0ff */
[----:B------:R-:W-:Y:S01]  /*0330*/  LEA R18, R18, R9, 0x4 ;  /* 0x0000000912127211 */ /* 0x000fe200078e20ff */
[----:B------:R-:W-:Y:S01]  /*0340*/  UMOV UR4, URZ ;  /* 0x000000ff00047c82 */ /* 0x000fe20008000000 */
[----:B------:R-:W-:-:S07]  /*0350*/  IADD3 R21, PT, PT, -R21, RZ, RZ ;  /* 0x000000ff15157210 */ /* 0x000fce0007ffe1ff */
.L_x_2:
[----:B------:R-:W-:Y:S01]  /*0360*/  BAR.SYNC.DEFER_BLOCKING 0x0 ;  /* 0x0000000000007b1d */ /* 0x000fe20000010000 */
[----:B------:R-:W-:-:S05]  /*0370*/  VIADD R21, R21, 0x1 ;  /* 0x0000000115157836 */ /* 0x000fca0000000000 */
[----:B------:R-:W-:Y:S01]  /*0380*/  UMOV UR6, UR4 ;  /* 0x0000000400067c82 */ /* 0x000fe20008000000 */
[----:B------:R-:W-:Y:S01]  /*0390*/  UIADD3 UR4, UPT, UPT, UR4, 0x1, URZ ;  /* 0x0000000104047890 */ /* 0x000fe2000fffe0ff */
[----:B------:R-:W-:Y:S01]  /*03a0*/  ISETP.NE.AND P0, PT, R21, RZ, PT ;  /* 0x000000ff1500720c */ /* 0x000fe20003f05270 */
[----:B------:R-:W-:-:S04]  /*03b0*/  USHF.L.U32 UR5, UR6, 0xa, URZ ;  /* 0x0000000a06057899 */ /* 0x000fc800080006ff */
[----:B------:R-:W-:Y:S01]  /*03c0*/  ULOP3.LUT UR5, UR5, 0x400, URZ, 0xc0, !UPT ;  /* 0x0000040005057892 */ /* 0x000fe2000f8ec0ff */
[----:B------:R-:W-:-:S08]  /*03d0*/  ISETP.LE.AND P1, PT, R17, UR4, PT ;  /* 0x0000000411007c0c */ /* 0x000fd0000bf23270 */
[----:B0-----:R-:W-:Y:S04]  /*03e0*/  LDS R8, [R19+UR5] ;  /* 0x0000000513087984 */ /* 0x001fe80008000800 */
[----:B------:R-:W2:Y:S04]  /*03f0*/  LDS.128 R12, [R4+UR5] ;  /* 0x00000005040c7984 */ /* 0x000ea80008000c00 */
[----:B------:R-:W3:Y:S04]  /*0400*/  LDS R27, [R19+UR5+0x40] ;  /* 0x00004005131b7984 */ /* 0x000ee80008000800 */
[----:B------:R-:W4:Y:S04]  /*0410*/  LDS R25, [R19+UR5+0x80] ;  /* 0x0000800513197984 */ /* 0x000f280008000800 */
[----:B------:R-:W5:Y:S04]  /*0420*/  LDS R24, [R19+UR5+0xc0] ;  /* 0x0000c00513187984 */ /* 0x000f680008000800 */
[----:B------:R-:W-:Y:S04]  /*0430*/  LDS R22, [R19+UR5+0x140] ;  /* 0x0001400513167984 */ /* 0x000fe80008000800 */
[----:B------:R-:W-:Y:S01]  /*0440*/  LDS R26, [R19+UR5+0x1c0] ;  /* 0x0001c005131a7984 */ /* 0x000fe20008000800 */
[----:B--2---:R-:W-:-:S03]  /*0450*/  FFMA R12, R12, R8, R23 ;  /* 0x000000080c0c7223 */ /* 0x004fc60000000017 */
[----:B------:R-:W-:Y:S01]  /*0460*/  LDS R23, [R19+UR5+0x100] ;  /* 0x0001000513177984 */ /* 0x000fe20008000800 */
[----:B---3--:R-:W-:-:S03]  /*0470*/  FFMA R12, R27, R13, R12 ;  /* 0x0000000d1b0c7223 */ /* 0x008fc6000000000c */
[----:B------:R-:W2:Y:S01]  /*0480*/  LDS.128 R8, [R4+UR5+0x10] ;  /* 0x0000100504087984 */ /* 0x000ea20008000c00 */
[----:B----4-:R-:W-:-:S03]  /*0490*/  FFMA R13, R25, R14, R12 ;  /* 0x0000000e190d7223 */ /* 0x010fc6000000000c */
[----:B------:R-:W3:Y:S01]  /*04a0*/  LDS R25, [R19+UR5+0x180] ;  /* 0x0001800513197984 */ /* 0x000ee20008000800 */
[----:B-----5:R-:W-:-:S03]  /*04b0*/  FFMA R13, R24, R15, R13 ;  /* 0x0000000f180d7223 */ /* 0x020fc6000000000d */
[----:B------:R-:W-:Y:S04]  /*04c0*/  LDS R27, [R19+UR5+0x200] ;  /* 0x00020005131b7984 */ /* 0x000fe80008000800 */
[----:B------:R-:W-:Y:S01]  /*04d0*/  LDS R24, [R19+UR5+0x240] ;  /* 0x0002400513187984 */ /* 0x000fe20008000800 */
[----:B--2---:R-:W-:-:S03]  /*04e0*/  FFMA R23, R8, R23, R13 ;  /* 0x0000001708177223 */ /* 0x004fc6000000000d */
[----:B------:R-:W2:Y:S01]  /*04f0*/  LDS.128 R12, [R4+UR5+0x20] ;  /* 0x00002005040c7984 */ /* 0x000ea20008000c00 */
[----:B------:R-:W-:-:S03]  /*0500*/  FFMA R22, R22, R9, R23 ;  /* 0x0000000916167223 */ /* 0x000fc60000000017 */
[----:B------:R-:W4:Y:S01]  /*0510*/  LDS R23, [R19+UR5+0x280] ;  /* 0x0002800513177984 */ /* 0x000f220008000800 */
[----:B---3--:R-:W-:-:S03]  /*0520*/  FFMA R25, R25, R10, R22 ;  /* 0x0000000a19197223 */ /* 0x008fc60000000016 */
[----:B------:R-:W3:Y:S01]  /*0530*/  LDS R22, [R19+UR5+0x2c0] ;  /* 0x0002c00513167984 */ /* 0x000ee20008000800 */
[----:B------:R-:W-:-:S03]  /*0540*/  FFMA R11, R26, R11, R25 ;  /* 0x0000000b1a0b7223 */ /* 0x000fc60000000019 */
[----:B------:R-:W-:Y:S01]  /*0550*/  LDS R25, [R19+UR5+0x300] ;  /* 0x0003000513197984 */ /* 0x000fe20008000800 */
[----:B--2---:R-:W-:-:S03]  /*0560*/  FFMA R27, R12, R27, R11 ;  /* 0x0000001b0c1b7223 */ /* 0x004fc6000000000b */
[----:B------:R-:W2:Y:S01]  /*0570*/  LDS.128 R8, [R4+UR5+0x30] ;  /* 0x0000300504087984 */ /* 0x000ea20008000c00 */
[----:B------:R-:W-:-:S03]  /*0580*/  FFMA R24, R24, R13, R27 ;  /* 0x0000000d18187223 */ /* 0x000fc6000000001b */
[----:B------:R-:W5:Y:S01]  /*0590*/  LDS R27, [R19+UR5+0x340] ;  /* 0x00034005131b7984 */ /* 0x000f620008000800 */
[----:B----4-:R-:W-:-:S03]  /*05a0*/  FFMA R23, R23, R14, R24 ;  /* 0x0000000e17177223 */ /* 0x010fc60000000018 */
[----:B------:R-:W4:Y:S01]  /*05b0*/  LDS R13, [R19+UR5+0x380] ;  /* 0x00038005130d7984 */ /* 0x000f220008000800 */
[----:B---3--:R-:W-:-:S03]  /*05c0*/  FFMA R15, R22, R15, R23 ;  /* 0x0000000f160f7223 */ /* 0x008fc60000000017 */
[----:B------:R-:W3:Y:S01]  /*05d0*/  LDS R12, [R19+UR5+0x3c0] ;  /* 0x0003c005130c7984 */ /* 0x000ee20008000800 */
[----:B--2---:R-:W-:-:S04]  /*05e0*/  FFMA R8, R8, R25, R15 ;  /* 0x0000001908087223 */ /* 0x004fc8000000000f */
[----:B-----5:R-:W-:-:S04]  /*05f0*/  FFMA R8, R27, R9, R8 ;  /* 0x000000091b087223 */ /* 0x020fc80000000008 */
[----:B----4-:R-:W-:-:S04]  /*0600*/  FFMA R13, R13, R10, R8 ;  /* 0x0000000a0d0d7223 */ /* 0x010fc80000000008 */
[----:B---3--:R-:W-:Y:S01]  /*0610*/  FFMA R23, R12, R11, R13 ;  /* 0x0000000b0c177223 */ /* 0x008fe2000000000d */
[----:B0-----:R-:W-:Y:S01]  /*0620*/  MOV R12, R16 ;  /* 0x00000010000c7202 */ /* 0x001fe20000000f00 */
[----:B------:R-:W-:Y:S06]  /*0630*/  BAR.SYNC.DEFER_BLOCKING 0x0 ;  /* 0x0000000000007b1d */ /* 0x000fec0000010000 */
[----:B------:R-:W-:Y:S05]  /*0640*/  @P1 BRA `(.L_x_1) ;  /* 0x0000000000481947 */ /* 0x000fea0003800000 */
[----:B------:R-:W-:Y:S02]  /*0650*/  VIADDMNMX R8, R5, 0x10, R0, !PT ;  /* 0x0000001005087846 */ /* 0x000fe40007800100 */
[----:B------:R-:W-:Y:S02]  /*0660*/  VIADDMNMX R9, R2, 0x10, R3, !PT ;  /* 0x0000001002097846 */ /* 0x000fe40007800103 */
[----:B-1----:R-:W-:Y:S02]  /*0670*/  ISETP.GE.AND P1, PT, R8, UR7, PT ;  /* 0x0000000708007c0c */ /* 0x002fe4000bf26270 */
[----:B------:R-:W-:-:S11]  /*0680*/  ISETP.GE.AND P2, PT, R9, UR7, PT ;  /* 0x0000000709007c0c */ /* 0x000fd6000bf46270 */
[----:B------:R-:W0:Y:S08]  /*0690*/  @!P1 LDC.64 R10, c[0x0][0x380] ;  /* 0x0000e000ff0a9b82 */ /* 0x000e300000000a00 */
[----:B------:R-:W1:Y:S01]  /*06a0*/  @!P2 LDC.64 R8, c[0x0][0x388] ;  /* 0x0000e200ff08ab82 */ /* 0x000e620000000a00 */
[----:B0-----:R-:W-:-:S06]  /*06b0*/  @!P1 IMAD.WIDE R10, R20, 0x4, R10 ;  /* 0x00000004140a9825 */ /* 0x001fcc00078e020a */
[----:B------:R-:W2:Y:S01]  /*06c0*/  @!P1 LDG.E R10, desc[UR8][R10.64] ;  /* 0x000000080a0a9981 */ /* 0x000ea2000c1e1900 */
[----:B-1----:R-:W-:-:S06]  /*06d0*/  @!P2 IMAD.WIDE R8, R18, 0x4, R8 ;  /* 0x000000041208a825 */ /* 0x002fcc00078e0208 */
[----:B------:R-:W3:Y:S01]  /*06e0*/  @!P2 LDG.E R8, desc[UR8][R8.64] ;  /* 0x000000080808a981 */ /* 0x000ee2000c1e1900 */
[----:B------:R-:W-:-:S06]  /*06f0*/  ULOP3.LUT UR5, UR6, 0x1, URZ, 0xc, !UPT ;  /* 0x0000000106057892 */ /* 0x000fcc000f8e0cff */
[----:B------:R-:W-:-:S05]  /*0700*/  MOV R15, UR5 ;  /* 0x00000005000f7c02 */ /* 0x000fca0008000f00 */
[C---:B------:R-:W-:Y:S01]  /*0710*/  IMAD R13, R15.reuse, 0x400, R6 ;  /* 0x000004000f0d7824 */ /* 0x040fe200078e0206 */
[----:B------:R-:W-:-:S04]  /*0720*/  LEA R15, R15, R7, 0xa ;  /* 0x000000070f0f7211 */ /* 0x000fc800078e50ff */
[----:B--2---:R0:W-:Y:S04]  /*0730*/  @!P1 STS [R13], R10 ;  /* 0x0000000a0d009388 */ /* 0x0041e80000000800 */
[----:B------:R0:W-:Y:S04]  /*0740*/  @P1 STS [R13], RZ ;  /* 0x000000ff0d001388 */ /* 0x0001e80000000800 */
[----:B---3--:R0:W-:Y:S04]  /*0750*/  @!P2 STS [R15], R8 ;  /* 0x000000080f00a388 */ /* 0x0081e80000000800 */
[----:B------:R0:W-:Y:S02]  /*0760*/  @P2 STS [R15], RZ ;  /* 0x000000ff0f002388 */ /* 0x0001e40000000800 */
.L_x_1:
[----:B------:R-:W-:Y:S01]  /*0770*/  IADD3 R2, PT, PT, R2, 0x10, RZ ;  /* 0x0000001002027810 */ /* 0x000fe20007ffe0ff */
[----:B------:R-:W-:Y:S01]  /*0780*/  VIADD R20, R20, 0x10 ;  /* 0x0000001014147836 */ /* 0x000fe20000000000 */
[----:B------:R-:W-:Y:S02]  /*0790*/  IADD3 R5, PT, PT, R5, 0x10, RZ ;  /* 0x0000001005057810 */ /* 0x000fe40007ffe0ff */
[----:B------:R-:W-:Y:S01]  /*07a0*/  LEA R18, R12, R18, 0x4 ;  /* 0x000000120c127211 */ /* 0x000fe200078e20ff */
[----:B------:R-:W-:Y:S06]  /*07b0*/  @P0 BRA `(.L_x_2) ;  /* 0xfffffff800e80947 */ /* 0x000fec000383ffff */
.L_x_0:
[----:B------:R-:W-:-:S04]  /*07c0*/  VIMNMX R5, PT, PT, R0, R3, !PT ;  /* 0x0000000300057248 */ /* 0x000fc80007fe0100 */
[----:B------:R-:W-:-:S13]  /*07d0*/  ISETP.GE.AND P0, PT, R5, R12, PT ;  /* 0x0000000c0500720c */ /* 0x000fda0003f06270 */
[----:B-1----:R-:W-:Y:S05]  /*07e0*/  @P0 EXIT ;  /* 0x000000000000094d */ /* 0x002fea0003800000 */
[----:B------:R-:W1:Y:S01]  /*07f0*/  LDC.64 R4, c[0x0][0x390] ;  /* 0x0000e400ff047b82 */ /* 0x000e620000000a00 */
[----:B------:R-:W-:-:S04]  /*0800*/  IMAD R3, R0, R12, R3 ;  /* 0x0000000c00037224 */ /* 0x000fc800078e0203 */
[----:B-1----:R-:W-:-:S05]  /*0810*/  IMAD.WIDE R2, R3, 0x4, R4 ;  /* 0x0000000403027825 */ /* 0x002fca00078e0204 */
[----:B------:R-:W-:Y:S01]  /*0820*/  STG.E desc[UR8][R2.64], R23 ;  /* 0x0000001702007986 */ /* 0x000fe2000c101908 */
[----:B------:R-:W-:Y:S05]  /*0830*/  EXIT ;  /* 0x000000000000794d */ /* 0x000fea0003800000 */
.L_x_3:
[----:B------:R-:W-:-:S00]  /*0840*/  BRA `(.L_x_3) ;  /* 0xfffffffc00fc7947 */ /* 0x000fc0000383ffff */
[----:B------:R-:W-:-:S00]  /*0850*/  NOP ;  /* 0x0000000000007918 */ /* 0x000fc00000000000 */
        /* <DEDUP_REMOVED lines=10> */
.L_x_4:


//--------------------- .nv.shared._Z18matMulDoubleBufferPfS_S_i --------------------------
	.section	.nv.shared._Z18matMulDoubleBufferPfS_S_i,"aw",@nobits
	.sectionflags	@""
	.align	4
.nv.shared._Z18matMulDoubleBufferPfS_S_i:
	.zero		5120


//--------------------- .nv.shared.reserved.0     --------------------------
	.section	.nv.shared.reserved.0,"aw",@nobits
	.weak		__nv_reservedSMEM_offset_0_alias
	.size		__nv_reservedSMEM_offset_0_alias, 0, 64
	.other		__nv_reservedSMEM_offset_0_alias,@"STO_CUDA_RESERVED_SHARED STV_DEFAULT"
__nv_reservedSMEM_offset_0_alias:
	.zero		0
	.zero		64


//--------------------- .nv.constant0._Z18matMulDoubleBufferPfS_S_i --------------------------
	.section	.nv.constant0._Z18matMulDoubleBufferPfS_S_i,"a",@progbits
	.sectionflags	@""
	.align	4
.nv.constant0._Z18matMulDoubleBufferPfS_S_i:
	.zero		924


//--------------------- SYMBOLS --------------------------

	.type		.nv.reservedSmem.offset0,@object
	.size		.nv.reservedSmem.offset0,0x4
	.type		.nv.reservedSmem.cap,@object
	.size		.nv.reservedSmem.cap,0x4
